//
// Generated by NVIDIA NVVM Compiler
//
// Compiler Build ID: CL-36424714
// Cuda compilation tools, release 13.0, V13.0.88
// Based on NVVM 20.0.0
//

.version 9.0
.target sm_100
.address_size 64

	// .globl	_Z7gpu_addPiS_S_

.visible .entry _Z7gpu_addPiS_S_(
	.param .u64 .ptr .align 1 _Z7gpu_addPiS_S__param_0,
	.param .u64 .ptr .align 1 _Z7gpu_addPiS_S__param_1,
	.param .u64 .ptr .align 1 _Z7gpu_addPiS_S__param_2
)
{
	.reg .b32 	%r<4>;
	.reg .b64 	%rd<7>;

	ld.param.u64 	%rd1, [_Z7gpu_addPiS_S__param_0];
	ld.param.u64 	%rd2, [_Z7gpu_addPiS_S__param_1];
	ld.param.u64 	%rd3, [_Z7gpu_addPiS_S__param_2];
	cvta.to.global.u64 	%rd4, %rd3;
	cvta.to.global.u64 	%rd5, %rd2;
	cvta.to.global.u64 	%rd6, %rd1;
	ld.global.u32 	%r1, [%rd6];
	ld.global.u32 	%r2, [%rd5];
	add.s32 	%r3, %r2, %r1;
	st.global.u32 	[%rd4], %r3;
	ret;

}


// ===== COMPILED SASS (sm_100) =====

	.target	sm_100

	.elftype	@"ET_EXEC"


//--------------------- .note.nv.tkinfo           --------------------------
	.section	.note.nv.tkinfo,"",@"SHT_NOTE"
	.sectionflags	@"SHF_NOTE_NV_TKINFO"
	.tkinfo
        /*0018*/ 	.word	0x00000002
        /*0030*/ 	.string	""
        /*0030*/ 	.string	"ptxas"
        /*0030*/ 	.string	"Cuda compilation tools, release 13.0, V13.0.88"
        /*0030*/ 	.string	"Build cuda_13.0.r13.0/compiler.36424714_0"
        /*0030*/ 	.string	"-arch sm_100 -m 64 "



//--------------------- .note.nv.cuinfo           --------------------------
	.section	.note.nv.cuinfo,"",@"SHT_NOTE"
	.sectionflags	@"SHF_NOTE_NV_CUINFO"
        /*0018*/ 	.short	0x0002
        /*001a*/ 	.short	0x0064
        /*001c*/ 	.short	0x0082
	.zero		2


//--------------------- .nv.info                  --------------------------
	.section	.nv.info,"",@"SHT_CUDA_INFO"
	.align	4


	//----- nvinfo : EIATTR_REGCOUNT
	.align		4
        /*0000*/ 	.byte	0x04, 0x2f
        /*0002*/ 	.short	(.L_1 - .L_0)
	.align		4
.L_0:
        /*0004*/ 	.word	index@(_Z7gpu_addPiS_S_)
        /*0008*/ 	.word	0x0000000c


	//----- nvinfo : EIATTR_FRAME_SIZE
	.align		4
.L_1:
        /*000c*/ 	.byte	0x04, 0x11
        /*000e*/ 	.short	(.L_3 - .L_2)
	.align		4
.L_2:
        /*0010*/ 	.word	index@(_Z7gpu_addPiS_S_)
        /*0014*/ 	.word	0x00000000


	//----- nvinfo : EIATTR_MIN_STACK_SIZE
	.align		4
.L_3:
        /*0018*/ 	.byte	0x04, 0x12
        /*001a*/ 	.short	(.L_5 - .L_4)
	.align		4
.L_4:
        /*001c*/ 	.word	index@(_Z7gpu_addPiS_S_)
        /*0020*/ 	.word	0x00000000
.L_5:


//--------------------- .nv.compat                --------------------------
	.section	.nv.compat,"",@"SHT_CUDA_COMPAT_INFO"
	.align	4
        /*0000*/ 	.byte	0x02, 0x09, 0x00, 0x00, 0x02, 0x02, 0x01, 0x00, 0x02, 0x05, 0x05, 0x00, 0x03, 0x07, 0x01, 0x01
        /*0010*/ 	.byte	0x02, 0x03, 0x00, 0x00, 0x02, 0x06, 0x01, 0x00, 0x04, 0x0b, 0x08, 0x00, 0x09, 0x00, 0x00, 0x00
        /*0020*/ 	.byte	0x00, 0x00, 0x00, 0x00


//--------------------- .nv.info._Z7gpu_addPiS_S_ --------------------------
	.section	.nv.info._Z7gpu_addPiS_S_,"",@"SHT_CUDA_INFO"
	.sectionflags	@""
	.align	4


	//----- nvinfo : EIATTR_CUDA_API_VERSION
	.align		4
        /*0000*/ 	.byte	0x04, 0x37
        /*0002*/ 	.short	(.L_7 - .L_6)
.L_6:
        /*0004*/ 	.word	0x00000082


	//----- nvinfo : EIATTR_KPARAM_INFO
	.align		4
.L_7:
        /*0008*/ 	.byte	0x04, 0x17
        /*000a*/ 	.short	(.L_9 - .L_8)
.L_8:
        /*000c*/ 	.word	0x00000000
        /*0010*/ 	.short	0x0002
        /*0012*/ 	.short	0x0010
        /*0014*/ 	.byte	0x00, 0xf5, 0x21, 0x00


	//----- nvinfo : EIATTR_KPARAM_INFO
	.align		4
.L_9:
        /*0018*/ 	.byte	0x04, 0x17
        /*001a*/ 	.short	(.L_11 - .L_10)
.L_10:
        /*001c*/ 	.word	0x00000000
        /*0020*/ 	.short	0x0001
        /*0022*/ 	.short	0x0008
        /*0024*/ 	.byte	0x00, 0xf5, 0x21, 0x00


	//----- nvinfo : EIATTR_KPARAM_INFO
	.align		4
.L_11:
        /*0028*/ 	.byte	0x04, 0x17
        /*002a*/ 	.short	(.L_13 - .L_12)
.L_12:
        /*002c*/ 	.word	0x00000000
        /*0030*/ 	.short	0x0000
        /*0032*/ 	.short	0x0000
        /*0034*/ 	.byte	0x00, 0xf5, 0x21, 0x00


	//----- nvinfo : EIATTR_SPARSE_MMA_MASK
	.align		4
.L_13:
        /*0038*/ 	.byte	0x03, 0x50
        /*003a*/ 	.short	0x0000


	//----- nvinfo : EIATTR_MAXREG_COUNT
	.align		4
        /*003c*/ 	.byte	0x03, 0x1b
        /*003e*/ 	.short	0x00ff


	//----- nvinfo : EIATTR_MERCURY_ISA_VERSION
	.align		4
        /*0040*/ 	.byte	0x03, 0x5f
        /*0042*/ 	.short	0x0101


	//----- nvinfo : EIATTR_VRC_CTA_INIT_COUNT
	.align		4
        /*0044*/ 	.byte	0x02, 0x4a
	.zero		1
	.zero		1


	//----- nvinfo : EIATTR_EXIT_INSTR_OFFSETS
	.align		4
        /*0048*/ 	.byte	0x04, 0x1c
        /*004a*/ 	.short	(.L_15 - .L_14)


	//   ....[0]....
.L_14:
        /*004c*/ 	.word	0x00000090


	//----- nvinfo : EIATTR_CBANK_PARAM_SIZE
	.align		4
.L_15:
        /*0050*/ 	.byte	0x03, 0x19
        /*0052*/ 	.short	0x0018


	//----- nvinfo : EIATTR_PARAM_CBANK
	.align		4
        /*0054*/ 	.byte	0x04, 0x0a
        /*0056*/ 	.short	(.L_17 - .L_16)
	.align		4
.L_16:
        /*0058*/ 	.word	index@(.nv.constant0._Z7gpu_addPiS_S_)
        /*005c*/ 	.short	0x0380
        /*005e*/ 	.short	0x0018


	//----- nvinfo : EIATTR_SW_WAR
	.align		4
.L_17:
        /*0060*/ 	.byte	0x04, 0x36
        /*0062*/ 	.short	(.L_19 - .L_18)
.L_18:
        /*0064*/ 	.word	0x00000008
.L_19:


//--------------------- .nv.callgraph             --------------------------
	.section	.nv.callgraph,"",@"SHT_CUDA_CALLGRAPH"
	.align	4
	.sectionentsize	8
	.align		4
        /*0000*/ 	.word	0x00000000
	.align		4
        /*0004*/ 	.word	0xffffffff
	.align		4
        /*0008*/ 	.word	0x00000000
	.align		4
        /*000c*/ 	.word	0xfffffffe
	.align		4
        /*0010*/ 	.word	0x00000000
	.align		4
        /*0014*/ 	.word	0xfffffffd
	.align		4
        /*0018*/ 	.word	0x00000000
	.align		4
        /*001c*/ 	.word	0xfffffffc


//--------------------- .text._Z7gpu_addPiS_S_    --------------------------
	.section	.text._Z7gpu_addPiS_S_,"ax",@progbits
	.align	128
        .global         _Z7gpu_addPiS_S_
        .type           _Z7gpu_addPiS_S_,@function
        .size           _Z7gpu_addPiS_S_,(.L_x_1 - _Z7gpu_addPiS_S_)
        .other          _Z7gpu_addPiS_S_,@"STO_CUDA_ENTRY STV_DEFAULT"
_Z7gpu_addPiS_S_:
.text._Z7gpu_addPiS_S_:
[----:B------:R-:W-:Y:S08]  /*0000*/  LDC R1, c[0x0][0x37c] ;  /* 0x0000df00ff017b82 */ /* 0x000ff00000000800 */
[----:B------:R-:W0:Y:S01]  /*0010*/  LDC.64 R2, c[0x0][0x380] ;  /* 0x0000e000ff027b82 */ /* 0x000e220000000a00 */
[----:B------:R-:W0:Y:S07]  /*0020*/  LDCU.64 UR4, c[0x0][0x358] ;  /* 0x00006b00ff0477ac */ /* 0x000e2e0008000a00 */
[----:B------:R-:W1:Y:S01]  /*0030*/  LDC.64 R4, c[0x0][0x388] ;  /* 0x0000e200ff047b82 */ /* 0x000e620000000a00 */
[----:B0-----:R-:W2:Y:S04]  /*0040*/  LDG.E R2, desc[UR4][R2.64] ;  /* 0x0000000402027981 */ /* 0x001ea8000c1e1900 */
[----:B-1----:R-:W2:Y:S03]  /*0050*/  LDG.E R5, desc[UR4][R4.64] ;  /* 0x0000000404057981 */ /* 0x002ea6000c1e1900 */
[----:B------:R-:W0:Y:S01]  /*0060*/  LDC.64 R6, c[0x0][0x390] ;  /* 0x0000e400ff067b82 */ /* 0x000e220000000a00 */
[----:B--2---:R-:W-:-:S05]  /*0070*/  IADD3 R9, PT, PT, R2, R5, RZ ;  /* 0x0000000502097210 */ /* 0x004fca0007ffe0ff */
[----:B0-----:R-:W-:Y:S01]  /*0080*/  STG.E desc[UR4][R6.64], R9 ;  /* 0x0000000906007986 */ /* 0x001fe2000c101904 */
[----:B------:R-:W-:Y:S05]  /*0090*/  EXIT ;  /* 0x000000000000794d */ /* 0x000fea0003800000 */
.L_x_0:
[----:B------:R-:W-:-:S00]  /*00a0*/  BRA `(.L_x_0) ;  /* 0xfffffffc00fc7947 */ /* 0x000fc0000383ffff */
[----:B------:R-:W-:-:S00]  /*00b0*/  NOP ;  /* 0x0000000000007918 */ /* 0x000fc00000000000 */
        /* <DEDUP_REMOVED lines=12> */
.L_x_1:


//--------------------- .nv.shared.reserved.0     --------------------------
	.section	.nv.shared.reserved.0,"aw",@nobits
	.weak		__nv_reservedSMEM_offset_0_alias
	.size		__nv_reservedSMEM_offset_0_alias, 0, 64
	.other		__nv_reservedSMEM_offset_0_alias,@"STO_CUDA_RESERVED_SHARED STV_DEFAULT"
__nv_reservedSMEM_offset_0_alias:
	.zero		0
	.zero		64


//--------------------- .nv.constant0._Z7gpu_addPiS_S_ --------------------------
	.section	.nv.constant0._Z7gpu_addPiS_S_,"a",@progbits
	.sectionflags	@""
	.align	4
.nv.constant0._Z7gpu_addPiS_S_:
	.zero		920


//--------------------- SYMBOLS --------------------------

	.type		.nv.reservedSmem.offset0,@object
	.size		.nv.reservedSmem.offset0,0x4
